	.headerflags	@"EF_CUDA_TEXMODE_UNIFIED EF_CUDA_64BIT_ADDRESS EF_CUDA_ACCELERATORS EF_CUDA_SM90 EF_CUDA_VIRTUAL_SM(EF_CUDA_SM90)"
	.elftype	@"ET_EXEC"


//--------------------- .nv.info                  --------------------------
	.section	.nv.info,"",@"SHT_CUDA_INFO"
	.align	4


	//----- nvinfo : EIATTR_REGCOUNT
	.align		4
        /*0000*/ 	.byte	0x04, 0x2f
        /*0002*/ 	.short	(.L_1 - .L_0)
	.align		4
.L_0:
        /*0004*/ 	.word	index@(triton_poi_fused_add_3)
        /*0008*/ 	.word	0x0000000c


	//----- nvinfo : EIATTR_MIN_STACK_SIZE
	.align		4
.L_1:
        /*000c*/ 	.byte	0x04, 0x12
        /*000e*/ 	.short	(.L_3 - .L_2)
	.align		4
.L_2:
        /*0010*/ 	.word	index@(triton_poi_fused_add_3)
        /*0014*/ 	.word	0x00000000


	//----- nvinfo : EIATTR_FRAME_SIZE
	.align		4
.L_3:
        /*0018*/ 	.byte	0x04, 0x11
        /*001a*/ 	.short	(.L_5 - .L_4)
	.align		4
.L_4:
        /*001c*/ 	.word	index@(triton_poi_fused_add_3)
        /*0020*/ 	.word	0x00000000


	//----- nvinfo : EIATTR_MIN_STACK_SIZE
	.align		4
.L_5:
        /*0024*/ 	.byte	0x04, 0x12
        /*0026*/ 	.short	(.L_7 - .L_6)
	.align		4
.L_6:
        /*0028*/ 	.word	index@(triton_poi_fused_add_3)
        /*002c*/ 	.word	0x00000000
.L_7:


//--------------------- .nv.info.triton_poi_fused_add_3 --------------------------
	.section	.nv.info.triton_poi_fused_add_3,"",@"SHT_CUDA_INFO"
	.sectionflags	@""
	.align	4


	//----- nvinfo : EIATTR_CUDA_API_VERSION
	.align		4
        /*0000*/ 	.byte	0x04, 0x37
        /*0002*/ 	.short	(.L_9 - .L_8)
.L_8:
        /*0004*/ 	.word	0x0000007c


	//----- nvinfo : EIATTR_KPARAM_INFO
	.align		4
.L_9:
        /*0008*/ 	.byte	0x04, 0x17
        /*000a*/ 	.short	(.L_11 - .L_10)
.L_10:
        /*000c*/ 	.word	0x00000000
        /*0010*/ 	.short	0x0002
        /*0012*/ 	.short	0x0010
        /*0014*/ 	.byte	0x00, 0xf0, 0x11, 0x00


	//----- nvinfo : EIATTR_KPARAM_INFO
	.align		4
.L_11:
        /*0018*/ 	.byte	0x04, 0x17
        /*001a*/ 	.short	(.L_13 - .L_12)
.L_12:
        /*001c*/ 	.word	0x00000000
        /*0020*/ 	.short	0x0001
        /*0022*/ 	.short	0x0008
        /*0024*/ 	.byte	0x00, 0xf4, 0x21, 0x00


	//----- nvinfo : EIATTR_KPARAM_INFO
	.align		4
.L_13:
        /*0028*/ 	.byte	0x04, 0x17
        /*002a*/ 	.short	(.L_15 - .L_14)
.L_14:
        /*002c*/ 	.word	0x00000000
        /*0030*/ 	.short	0x0000
        /*0032*/ 	.short	0x0000
        /*0034*/ 	.byte	0x00, 0xf4, 0x21, 0x00


	//----- nvinfo : EIATTR_SPARSE_MMA_MASK
	.align		4
.L_15:
        /*0038*/ 	.byte	0x03, 0x50
        /*003a*/ 	.short	0x0000


	//----- nvinfo : EIATTR_MAXREG_COUNT
	.align		4
        /*003c*/ 	.byte	0x03, 0x1b
        /*003e*/ 	.short	0x00ff


	//----- nvinfo : EIATTR_EXIT_INSTR_OFFSETS
	.align		4
        /*0040*/ 	.byte	0x04, 0x1c
        /*0042*/ 	.short	(.L_17 - .L_16)


	//   ....[0]....
.L_16:
        /*0044*/ 	.word	0x00000150


	//   ....[1]....
        /*0048*/ 	.word	0x00000170


	//----- nvinfo : EIATTR_REQNTID
	.align		4
.L_17:
        /*004c*/ 	.byte	0x04, 0x10
        /*004e*/ 	.short	(.L_19 - .L_18)
.L_18:
        /*0050*/ 	.word	0x00000080
        /*0054*/ 	.word	0x00000001
        /*0058*/ 	.word	0x00000001


	//----- nvinfo : EIATTR_CBANK_PARAM_SIZE
	.align		4
.L_19:
        /*005c*/ 	.byte	0x03, 0x19
        /*005e*/ 	.short	0x0014


	//----- nvinfo : EIATTR_PARAM_CBANK
	.align		4
        /*0060*/ 	.byte	0x04, 0x0a
        /*0062*/ 	.short	(.L_21 - .L_20)
	.align		4
.L_20:
        /*0064*/ 	.word	index@(.nv.constant0.triton_poi_fused_add_3)
        /*0068*/ 	.short	0x0210
        /*006a*/ 	.short	0x0014


	//----- nvinfo : EIATTR_SW_WAR
	.align		4
.L_21:
        /*006c*/ 	.byte	0x04, 0x36
        /*006e*/ 	.short	(.L_23 - .L_22)
.L_22:
        /*0070*/ 	.word	0x00000008
.L_23:


//--------------------- .nv.callgraph             --------------------------
	.section	.nv.callgraph,"",@"SHT_CUDA_CALLGRAPH"
	.align	4
	.sectionentsize	8
	.align		4
        /*0000*/ 	.word	0x00000000
	.align		4
        /*0004*/ 	.word	0xffffffff
	.align		4
        /*0008*/ 	.word	0x00000000
	.align		4
        /*000c*/ 	.word	0xfffffffe
	.align		4
        /*0010*/ 	.word	0x00000000
	.align		4
        /*0014*/ 	.word	0xfffffffd
	.align		4
        /*0018*/ 	.word	0x00000000
	.align		4
        /*001c*/ 	.word	0xfffffffc


//--------------------- .text.triton_poi_fused_add_3 --------------------------
	.section	.text.triton_poi_fused_add_3,"ax",@progbits
	.align	128
        .global         triton_poi_fused_add_3
        .type           triton_poi_fused_add_3,@function
        .size           triton_poi_fused_add_3,(.L_x_1 - triton_poi_fused_add_3)
        .other          triton_poi_fused_add_3,@"STO_CUDA_ENTRY STV_DEFAULT"
triton_poi_fused_add_3:
.text.triton_poi_fused_add_3:
[----:B------:R-:W0:Y:S02]  /*0000*/  LDC R1, c[0x0][0x28] ;  /* 0x00000a00ff017b82 */ /* 0x000e240000000800 */
[----:B------:R-:W1:Y:S01]  /*0010*/  S2R R0, SR_TID.X ;  /* 0x0000000000007919 */ /* 0x000e620000002100 */
[----:B------:R-:W2:Y:S01]  /*0020*/  LDC.64 R2, c[0x0][0x210] ;  /* 0x00008400ff027b82 */ /* 0x000ea20000000a00 */
[----:B------:R-:W-:Y:S01]  /*0030*/  ULDC.64 UR4, c[0x0][0x208] ;  /* 0x0000820000047ab9 */ /* 0x000fe20000000a00 */
[----:B------:R-:W3:Y:S06]  /*0040*/  S2R R7, SR_CTAID.X ;  /* 0x0000000000077919 */ /* 0x000eec0000002500 */
[----:B------:R-:W4:Y:S01]  /*0050*/  LDC.64 R4, c[0x0][0x218] ;  /* 0x00008600ff047b82 */ /* 0x000f220000000a00 */
[----:B-1----:R-:W-:-:S02]  /*0060*/  LOP3.LUT R0, R0, 0x7f, RZ, 0xc0, !PT ;  /* 0x0000007f00007812 */ /* 0x002fc400078ec0ff */
[----:B---3--:R-:W-:-:S03]  /*0070*/  SHF.R.S32.HI R6, RZ, 0x18, R7 ;  /* 0x00000018ff067819 */ /* 0x008fc60000011407 */
[----:B------:R-:W-:Y:S01]  /*0080*/  IMAD R7, R7, 0x80, R0 ;  /* 0x0000008007077824 */ /* 0x000fe200078e0200 */
[----:B------:R-:W-:-:S03]  /*0090*/  SGXT R0, R6, 0x1 ;  /* 0x000000010600781a */ /* 0x000fc60000000200 */
[C---:B--2---:R-:W-:Y:S01]  /*00a0*/  IMAD.WIDE R2, R7.reuse, 0x4, R2 ;  /* 0x0000000407027825 */ /* 0x044fe200078e0202 */
[----:B------:R-:W-:Y:S02]  /*00b0*/  ISETP.GE.AND P0, PT, R7, 0x100, PT ;  /* 0x000001000700780c */ /* 0x000fe40003f06270 */
[----:B------:R-:W-:-:S04]  /*00c0*/  LEA.HI R0, R0, R7, RZ, 0x2 ;  /* 0x0000000700007211 */ /* 0x000fc800078f10ff */
[----:B------:R-:W-:-:S05]  /*00d0*/  LOP3.LUT R0, R0, 0xfffffffc, RZ, 0xc0, !PT ;  /* 0xfffffffc00007812 */ /* 0x000fca00078ec0ff */
[----:B------:R-:W-:Y:S01]  /*00e0*/  IMAD.IADD R9, R7, 0x1, -R0 ;  /* 0x0000000107097824 */ /* 0x000fe200078e0a00 */
[----:B------:R-:W-:Y:S01]  /*00f0*/  HFMA2.MMA R0, -RZ, RZ, 0, 0 ;  /* 0x00000000ff007435 */ /* 0x000fe200000001ff */
[----:B------:R-:W-:Y:S02]  /*0100*/  IMAD.MOV.U32 R7, RZ, RZ, RZ ;  /* 0x000000ffff077224 */ /* 0x000fe400078e00ff */
[----:B----4-:R-:W-:-:S05]  /*0110*/  IMAD.WIDE R4, R9, 0x4, R4 ;  /* 0x0000000409047825 */ /* 0x010fca00078e0204 */
[----:B------:R-:W2:Y:S04]  /*0120*/  @!P0 LDG.E.EL R7, desc[UR4][R4.64+0x10] ;  /* 0x0000100404078981 */ /* 0x000ea8000c2e1900 */
[----:B------:R-:W2:Y:S02]  /*0130*/  @!P0 LDG.E R0, desc[UR4][R2.64] ;  /* 0x0000000402008981 */ /* 0x000ea4000c1e1900 */
[----:B--2---:R-:W-:Y:S01]  /*0140*/  FADD R7, R7, R0 ;  /* 0x0000000007077221 */ /* 0x004fe20000000000 */
[----:B------:R-:W-:Y:S06]  /*0150*/  @P0 EXIT ;  /* 0x000000000000094d */ /* 0x000fec0003800000 */
[----:B------:R-:W-:Y:S01]  /*0160*/  STG.E desc[UR4][R2.64], R7 ;  /* 0x0000000702007986 */ /* 0x000fe2000c101904 */
[----:B------:R-:W-:Y:S05]  /*0170*/  EXIT ;  /* 0x000000000000794d */ /* 0x000fea0003800000 */
.L_x_0:
[----:B------:R-:W-:-:S00]  /*0180*/  BRA `(.L_x_0) ;  /* 0xfffffffc00fc7947 */ /* 0x000fc0000383ffff */
[----:B------:R-:W-:-:S00]  /*0190*/  NOP ;  /* 0x0000000000007918 */ /* 0x000fc00000000000 */
        /* <DEDUP_REMOVED lines=14> */
.L_x_1:


//--------------------- .nv.constant0.triton_poi_fused_add_3 --------------------------
	.section	.nv.constant0.triton_poi_fused_add_3,"a",@progbits
	.sectionflags	@""
	.align	4
.nv.constant0.triton_poi_fused_add_3:
	.zero		548
